	.headerflags	@"EF_CUDA_TEXMODE_UNIFIED EF_CUDA_64BIT_ADDRESS EF_CUDA_ACCELERATORS EF_CUDA_SM90 EF_CUDA_VIRTUAL_SM(EF_CUDA_SM90)"
	.elftype	@"ET_EXEC"


//--------------------- .nv.info                  --------------------------
	.section	.nv.info,"",@"SHT_CUDA_INFO"
	.align	4


	//----- nvinfo : EIATTR_REGCOUNT
	.align		4
        /*0000*/ 	.byte	0x04, 0x2f
        /*0002*/ 	.short	(.L_1 - .L_0)
	.align		4
.L_0:
        /*0004*/ 	.word	index@(triton_poi_fused_convolution_24)
        /*0008*/ 	.word	0x00000012


	//----- nvinfo : EIATTR_MIN_STACK_SIZE
	.align		4
.L_1:
        /*000c*/ 	.byte	0x04, 0x12
        /*000e*/ 	.short	(.L_3 - .L_2)
	.align		4
.L_2:
        /*0010*/ 	.word	index@(triton_poi_fused_convolution_24)
        /*0014*/ 	.word	0x00000000


	//----- nvinfo : EIATTR_FRAME_SIZE
	.align		4
.L_3:
        /*0018*/ 	.byte	0x04, 0x11
        /*001a*/ 	.short	(.L_5 - .L_4)
	.align		4
.L_4:
        /*001c*/ 	.word	index@(triton_poi_fused_convolution_24)
        /*0020*/ 	.word	0x00000000


	//----- nvinfo : EIATTR_MIN_STACK_SIZE
	.align		4
.L_5:
        /*0024*/ 	.byte	0x04, 0x12
        /*0026*/ 	.short	(.L_7 - .L_6)
	.align		4
.L_6:
        /*0028*/ 	.word	index@(triton_poi_fused_convolution_24)
        /*002c*/ 	.word	0x00000000
.L_7:


//--------------------- .nv.info.triton_poi_fused_convolution_24 --------------------------
	.section	.nv.info.triton_poi_fused_convolution_24,"",@"SHT_CUDA_INFO"
	.sectionflags	@""
	.align	4


	//----- nvinfo : EIATTR_CUDA_API_VERSION
	.align		4
        /*0000*/ 	.byte	0x04, 0x37
        /*0002*/ 	.short	(.L_9 - .L_8)
.L_8:
        /*0004*/ 	.word	0x0000007c


	//----- nvinfo : EIATTR_KPARAM_INFO
	.align		4
.L_9:
        /*0008*/ 	.byte	0x04, 0x17
        /*000a*/ 	.short	(.L_11 - .L_10)
.L_10:
        /*000c*/ 	.word	0x00000000
        /*0010*/ 	.short	0x0002
        /*0012*/ 	.short	0x0010
        /*0014*/ 	.byte	0x00, 0xf0, 0x11, 0x00


	//----- nvinfo : EIATTR_KPARAM_INFO
	.align		4
.L_11:
        /*0018*/ 	.byte	0x04, 0x17
        /*001a*/ 	.short	(.L_13 - .L_12)
.L_12:
        /*001c*/ 	.word	0x00000000
        /*0020*/ 	.short	0x0001
        /*0022*/ 	.short	0x0008
        /*0024*/ 	.byte	0x00, 0xf4, 0x21, 0x00


	//----- nvinfo : EIATTR_KPARAM_INFO
	.align		4
.L_13:
        /*0028*/ 	.byte	0x04, 0x17
        /*002a*/ 	.short	(.L_15 - .L_14)
.L_14:
        /*002c*/ 	.word	0x00000000
        /*0030*/ 	.short	0x0000
        /*0032*/ 	.short	0x0000
        /*0034*/ 	.byte	0x00, 0xf4, 0x21, 0x00


	//----- nvinfo : EIATTR_SPARSE_MMA_MASK
	.align		4
.L_15:
        /*0038*/ 	.byte	0x03, 0x50
        /*003a*/ 	.short	0x0000


	//----- nvinfo : EIATTR_MAXREG_COUNT
	.align		4
        /*003c*/ 	.byte	0x03, 0x1b
        /*003e*/ 	.short	0x00ff


	//----- nvinfo : EIATTR_EXIT_INSTR_OFFSETS
	.align		4
        /*0040*/ 	.byte	0x04, 0x1c
        /*0042*/ 	.short	(.L_17 - .L_16)


	//   ....[0]....
.L_16:
        /*0044*/ 	.word	0x00000260


	//----- nvinfo : EIATTR_REQNTID
	.align		4
.L_17:
        /*0048*/ 	.byte	0x04, 0x10
        /*004a*/ 	.short	(.L_19 - .L_18)
.L_18:
        /*004c*/ 	.word	0x00000080
        /*0050*/ 	.word	0x00000001
        /*0054*/ 	.word	0x00000001


	//----- nvinfo : EIATTR_CBANK_PARAM_SIZE
	.align		4
.L_19:
        /*0058*/ 	.byte	0x03, 0x19
        /*005a*/ 	.short	0x0014


	//----- nvinfo : EIATTR_PARAM_CBANK
	.align		4
        /*005c*/ 	.byte	0x04, 0x0a
        /*005e*/ 	.short	(.L_21 - .L_20)
	.align		4
.L_20:
        /*0060*/ 	.word	index@(.nv.constant0.triton_poi_fused_convolution_24)
        /*0064*/ 	.short	0x0210
        /*0066*/ 	.short	0x0014


	//----- nvinfo : EIATTR_SW_WAR
	.align		4
.L_21:
        /*0068*/ 	.byte	0x04, 0x36
        /*006a*/ 	.short	(.L_23 - .L_22)
.L_22:
        /*006c*/ 	.word	0x00000008
.L_23:


//--------------------- .nv.callgraph             --------------------------
	.section	.nv.callgraph,"",@"SHT_CUDA_CALLGRAPH"
	.align	4
	.sectionentsize	8
	.align		4
        /*0000*/ 	.word	0x00000000
	.align		4
        /*0004*/ 	.word	0xffffffff
	.align		4
        /*0008*/ 	.word	0x00000000
	.align		4
        /*000c*/ 	.word	0xfffffffe
	.align		4
        /*0010*/ 	.word	0x00000000
	.align		4
        /*0014*/ 	.word	0xfffffffd
	.align		4
        /*0018*/ 	.word	0x00000000
	.align		4
        /*001c*/ 	.word	0xfffffffc


//--------------------- .text.triton_poi_fused_convolution_24 --------------------------
	.section	.text.triton_poi_fused_convolution_24,"ax",@progbits
	.align	128
        .global         triton_poi_fused_convolution_24
        .type           triton_poi_fused_convolution_24,@function
        .size           triton_poi_fused_convolution_24,(.L_x_1 - triton_poi_fused_convolution_24)
        .other          triton_poi_fused_convolution_24,@"STO_CUDA_ENTRY STV_DEFAULT"
triton_poi_fused_convolution_24:
.text.triton_poi_fused_convolution_24:
[----:B------:R-:W-:Y:S01]  /*0000*/  LDC R1, c[0x0][0x28] ;  /* 0x00000a00ff017b82 */ /* 0x000fe20000000800 */
[----:B------:R-:W1:Y:S07]  /*0010*/  S2R R0, SR_TID.X ;  /* 0x0000000000007919 */ /* 0x000e6e0000002100 */
[----:B------:R-:W2:Y:S01]  /*0020*/  LDC.64 R2, c[0x0][0x218] ;  /* 0x00008600ff027b82 */ /* 0x000ea20000000a00 */
[----:B------:R-:W-:Y:S01]  /*0030*/  ULDC.64 UR4, c[0x0][0x208] ;  /* 0x0000820000047ab9 */ /* 0x000fe20000000a00 */
[----:B------:R-:W3:Y:S06]  /*0040*/  S2R R5, SR_CTAID.X ;  /* 0x0000000000057919 */ /* 0x000eec0000002500 */
[----:B------:R-:W4:Y:S01]  /*0050*/  LDC.64 R8, c[0x0][0x210] ;  /* 0x00008400ff087b82 */ /* 0x000f220000000a00 */
[----:B-1----:R-:W-:-:S02]  /*0060*/  SHF.L.U32 R0, R0, 0x2, RZ ;  /* 0x0000000200007819 */ /* 0x002fc400000006ff */
[----:B---3--:R-:W-:Y:S02]  /*0070*/  SHF.R.S32.HI R4, RZ, 0x15, R5 ;  /* 0x00000015ff047819 */ /* 0x008fe40000011405 */
[----:B------:R-:W-:Y:S02]  /*0080*/  LOP3.LUT R0, R0, 0x1fc, RZ, 0xc0, !PT ;  /* 0x000001fc00007812 */ /* 0x000fe400078ec0ff */
[----:B------:R-:W-:Y:S02]  /*0090*/  SGXT R4, R4, 0x1 ;  /* 0x000000010404781a */ /* 0x000fe40000000200 */
[----:B------:R-:W-:-:S04]  /*00a0*/  LEA R5, R5, R0, 0xa ;  /* 0x0000000005057211 */ /* 0x000fc800078e50ff */
[----:B------:R-:W-:Y:S01]  /*00b0*/  LEA.HI R4, R4, R5, RZ, 0xc ;  /* 0x0000000504047211 */ /* 0x000fe200078f60ff */
[----:B----4-:R-:W-:-:S04]  /*00c0*/  IMAD.WIDE R8, R5, 0x4, R8 ;  /* 0x0000000405087825 */ /* 0x010fc800078e0208 */
[----:B------:R-:W-:Y:S01]  /*00d0*/  VIADD R0, R4, 0x200 ;  /* 0x0000020004007836 */ /* 0x000fe20000000000 */
[----:B------:R-:W-:-:S04]  /*00e0*/  SHF.R.S32.HI R4, RZ, 0xc, R4 ;  /* 0x0000000cff047819 */ /* 0x000fc80000011404 */
[----:B------:R-:W-:Y:S02]  /*00f0*/  SHF.R.S32.HI R0, RZ, 0xc, R0 ;  /* 0x0000000cff007819 */ /* 0x000fe40000011400 */
[----:B------:R-:W-:Y:S02]  /*0100*/  LEA.HI R6, R4, R4, RZ, 0x6 ;  /* 0x0000000404067211 */ /* 0x000fe400078f30ff */
[----:B------:R-:W-:Y:S02]  /*0110*/  LEA.HI R10, R0, R0, RZ, 0x6 ;  /* 0x00000000000a7211 */ /* 0x000fe400078f30ff */
[----:B------:R-:W-:Y:S02]  /*0120*/  LOP3.LUT R7, R6, 0xffffffc0, RZ, 0xc0, !PT ;  /* 0xffffffc006077812 */ /* 0x000fe400078ec0ff */
[----:B------:R-:W-:Y:S02]  /*0130*/  LOP3.LUT R11, R10, 0xffffffc0, RZ, 0xc0, !PT ;  /* 0xffffffc00a0b7812 */ /* 0x000fe400078ec0ff */
[----:B------:R-:W-:-:S03]  /*0140*/  IADD3 R7, R4, -R7, RZ ;  /* 0x8000000704077210 */ /* 0x000fc60007ffe0ff */
[----:B------:R-:W-:Y:S02]  /*0150*/  IMAD.IADD R13, R0, 0x1, -R11 ;  /* 0x00000001000d7824 */ /* 0x000fe400078e0a0b */
[--C-:B--2---:R-:W-:Y:S02]  /*0160*/  IMAD.WIDE R10, R7, 0x4, R2.reuse ;  /* 0x00000004070a7825 */ /* 0x104fe400078e0202 */
[----:B------:R-:W2:Y:S02]  /*0170*/  LDG.E.128 R4, desc[UR4][R8.64] ;  /* 0x0000000408047981 */ /* 0x000ea4000c1e1d00 */
[----:B------:R-:W-:Y:S02]  /*0180*/  IMAD.WIDE R2, R13, 0x4, R2 ;  /* 0x000000040d027825 */ /* 0x000fe400078e0202 */
[----:B------:R-:W2:Y:S04]  /*0190*/  LDG.E.EL R10, desc[UR4][R10.64] ;  /* 0x000000040a0a7981 */ /* 0x000ea8000c2e1900 */
[----:B------:R-:W3:Y:S04]  /*01a0*/  LDG.E.EL R2, desc[UR4][R2.64] ;  /* 0x0000000402027981 */ /* 0x000ee8000c2e1900 */
[----:B------:R-:W3:Y:S01]  /*01b0*/  LDG.E.128 R12, desc[UR4][R8.64+0x800] ;  /* 0x00080004080c7981 */ /* 0x000ee2000c1e1d00 */
[--C-:B--2---:R-:W-:Y:S01]  /*01c0*/  FADD R4, R4, R10.reuse ;  /* 0x0000000a04047221 */ /* 0x104fe20000000000 */
[--C-:B------:R-:W-:Y:S01]  /*01d0*/  FADD R5, R5, R10.reuse ;  /* 0x0000000a05057221 */ /* 0x100fe20000000000 */
[--C-:B------:R-:W-:Y:S01]  /*01e0*/  FADD R6, R6, R10.reuse ;  /* 0x0000000a06067221 */ /* 0x100fe20000000000 */
[----:B------:R-:W-:Y:S01]  /*01f0*/  FADD R7, R7, R10 ;  /* 0x0000000a07077221 */ /* 0x000fe20000000000 */
[--C-:B---3--:R-:W-:Y:S01]  /*0200*/  FADD R12, R12, R2.reuse ;  /* 0x000000020c0c7221 */ /* 0x108fe20000000000 */
[--C-:B------:R-:W-:Y:S01]  /*0210*/  FADD R13, R13, R2.reuse ;  /* 0x000000020d0d7221 */ /* 0x100fe20000000000 */
[--C-:B------:R-:W-:Y:S01]  /*0220*/  FADD R14, R14, R2.reuse ;  /* 0x000000020e0e7221 */ /* 0x100fe20000000000 */
[----:B------:R-:W-:Y:S01]  /*0230*/  FADD R15, R15, R2 ;  /* 0x000000020f0f7221 */ /* 0x000fe20000000000 */
[----:B------:R-:W-:Y:S04]  /*0240*/  STG.E.128 desc[UR4][R8.64], R4 ;  /* 0x0000000408007986 */ /* 0x000fe8000c101d04 */
[----:B------:R-:W-:Y:S01]  /*0250*/  STG.E.128 desc[UR4][R8.64+0x800], R12 ;  /* 0x0008000c08007986 */ /* 0x000fe2000c101d04 */
[----:B------:R-:W-:Y:S05]  /*0260*/  EXIT ;  /* 0x000000000000794d */ /* 0x000fea0003800000 */
.L_x_0:
[----:B------:R-:W-:-:S00]  /*0270*/  BRA `(.L_x_0) ;  /* 0xfffffffc00fc7947 */ /* 0x000fc0000383ffff */
[----:B------:R-:W-:-:S00]  /*0280*/  NOP ;  /* 0x0000000000007918 */ /* 0x000fc00000000000 */
[----:B------:R-:W-:-:S00]  /*0290*/  NOP ;  /* 0x0000000000007918 */ /* 0x000fc00000000000 */
[----:B------:R-:W-:-:S00]  /*02a0*/  NOP ;  /* 0x0000000000007918 */ /* 0x000fc00000000000 */
[----:B------:R-:W-:-:S00]  /*02b0*/  NOP ;  /* 0x0000000000007918 */ /* 0x000fc00000000000 */
[----:B------:R-:W-:-:S00]  /*02c0*/  NOP ;  /* 0x0000000000007918 */ /* 0x000fc00000000000 */
[----:B------:R-:W-:-:S00]  /*02d0*/  NOP ;  /* 0x0000000000007918 */ /* 0x000fc00000000000 */
[----:B------:R-:W-:-:S00]  /*02e0*/  NOP ;  /* 0x0000000000007918 */ /* 0x000fc00000000000 */
[----:B------:R-:W-:-:S00]  /*02f0*/  NOP ;  /* 0x0000000000007918 */ /* 0x000fc00000000000 */
.L_x_1:


//--------------------- .nv.constant0.triton_poi_fused_convolution_24 --------------------------
	.section	.nv.constant0.triton_poi_fused_convolution_24,"a",@progbits
	.sectionflags	@""
	.align	4
.nv.constant0.triton_poi_fused_convolution_24:
	.zero		548
